//
// Generated by NVIDIA NVVM Compiler
//
// Compiler Build ID: CL-36424714
// Cuda compilation tools, release 13.0, V13.0.88
// Based on NVVM 20.0.0
//

.version 9.0
.target sm_100
.address_size 64

	// .globl	_Z27uniqueIdxCalcUsingThreadIdxPi
.extern .func  (.param .b32 func_retval0) vprintf
(
	.param .b64 vprintf_param_0,
	.param .b64 vprintf_param_1
)
;
.global .align 1 .b8 $str[31] = {116, 104, 114, 101, 97, 100, 73, 100, 120, 32, 58, 32, 37, 100, 44, 32, 32, 32, 118, 97, 108, 117, 101, 32, 58, 32, 37, 100, 32, 10};

.visible .entry _Z27uniqueIdxCalcUsingThreadIdxPi(
	.param .u64 .ptr .align 1 _Z27uniqueIdxCalcUsingThreadIdxPi_param_0
)
{
	.local .align 8 .b8 	__local_depot0[8];
	.reg .b64 	%SP;
	.reg .b64 	%SPL;
	.reg .b32 	%r<5>;
	.reg .b64 	%rd<9>;

	mov.u64 	%SPL, __local_depot0;
	cvta.local.u64 	%SP, %SPL;
	ld.param.u64 	%rd1, [_Z27uniqueIdxCalcUsingThreadIdxPi_param_0];
	cvta.to.global.u64 	%rd2, %rd1;
	add.u64 	%rd3, %SP, 0;
	add.u64 	%rd4, %SPL, 0;
	mov.u32 	%r1, %tid.x;
	mul.wide.u32 	%rd5, %r1, 4;
	add.s64 	%rd6, %rd2, %rd5;
	ld.global.u32 	%r2, [%rd6];
	st.local.v2.u32 	[%rd4], {%r1, %r2};
	mov.u64 	%rd7, $str;
	cvta.global.u64 	%rd8, %rd7;
	{ // callseq 0, 0
	.param .b64 param0;
	st.param.b64 	[param0], %rd8;
	.param .b64 param1;
	st.param.b64 	[param1], %rd3;
	.param .b32 retval0;
	call.uni (retval0), 
	vprintf, 
	(
	param0, 
	param1
	);
	ld.param.b32 	%r3, [retval0];
	} // callseq 0
	ret;

}


// ===== COMPILED SASS (sm_100) =====

	.target	sm_100

	.elftype	@"ET_EXEC"


//--------------------- .note.nv.tkinfo           --------------------------
	.section	.note.nv.tkinfo,"",@"SHT_NOTE"
	.sectionflags	@"SHF_NOTE_NV_TKINFO"
	.tkinfo
        /*0018*/ 	.word	0x00000002
        /*0030*/ 	.string	""
        /*0030*/ 	.string	"ptxas"
        /*0030*/ 	.string	"Cuda compilation tools, release 13.0, V13.0.88"
        /*0030*/ 	.string	"Build cuda_13.0.r13.0/compiler.36424714_0"
        /*0030*/ 	.string	"-arch sm_100 -m 64 "



//--------------------- .note.nv.cuinfo           --------------------------
	.section	.note.nv.cuinfo,"",@"SHT_NOTE"
	.sectionflags	@"SHF_NOTE_NV_CUINFO"
        /*0018*/ 	.short	0x0002
        /*001a*/ 	.short	0x0064
        /*001c*/ 	.short	0x0082
	.zero		2


//--------------------- .nv.info                  --------------------------
	.section	.nv.info,"",@"SHT_CUDA_INFO"
	.align	4


	//----- nvinfo : EIATTR_REGCOUNT
	.align		4
        /*0000*/ 	.byte	0x04, 0x2f
        /*0002*/ 	.short	(.L_2 - .L_1)
	.align		4
.L_1:
        /*0004*/ 	.word	index@(_Z27uniqueIdxCalcUsingThreadIdxPi)
        /*0008*/ 	.word	0x00000018


	//----- nvinfo : EIATTR_FRAME_SIZE
	.align		4
.L_2:
        /*000c*/ 	.byte	0x04, 0x11
        /*000e*/ 	.short	(.L_4 - .L_3)
	.align		4
.L_3:
        /*0010*/ 	.word	index@(_Z27uniqueIdxCalcUsingThreadIdxPi)
        /*0014*/ 	.word	0x00000008


	//----- nvinfo : EIATTR_MIN_STACK_SIZE
	.align		4
.L_4:
        /*0018*/ 	.byte	0x04, 0x12
        /*001a*/ 	.short	(.L_6 - .L_5)
	.align		4
.L_5:
        /*001c*/ 	.word	index@(_Z27uniqueIdxCalcUsingThreadIdxPi)
        /*0020*/ 	.word	0x00000008
.L_6:


//--------------------- .nv.compat                --------------------------
	.section	.nv.compat,"",@"SHT_CUDA_COMPAT_INFO"
	.align	4
        /*0000*/ 	.byte	0x02, 0x09, 0x00, 0x00, 0x02, 0x02, 0x01, 0x00, 0x02, 0x05, 0x05, 0x00, 0x03, 0x07, 0x01, 0x01
        /*0010*/ 	.byte	0x02, 0x03, 0x00, 0x00, 0x02, 0x06, 0x01, 0x00, 0x04, 0x0b, 0x08, 0x00, 0x09, 0x00, 0x00, 0x00
        /*0020*/ 	.byte	0x00, 0x00, 0x00, 0x00


//--------------------- .nv.info._Z27uniqueIdxCalcUsingThreadIdxPi --------------------------
	.section	.nv.info._Z27uniqueIdxCalcUsingThreadIdxPi,"",@"SHT_CUDA_INFO"
	.sectionflags	@""
	.align	4


	//----- nvinfo : EIATTR_CUDA_API_VERSION
	.align		4
        /*0000*/ 	.byte	0x04, 0x37
        /*0002*/ 	.short	(.L_8 - .L_7)
.L_7:
        /*0004*/ 	.word	0x00000082


	//----- nvinfo : EIATTR_KPARAM_INFO
	.align		4
.L_8:
        /*0008*/ 	.byte	0x04, 0x17
        /*000a*/ 	.short	(.L_10 - .L_9)
.L_9:
        /*000c*/ 	.word	0x00000000
        /*0010*/ 	.short	0x0000
        /*0012*/ 	.short	0x0000
        /*0014*/ 	.byte	0x00, 0xf5, 0x21, 0x00


	//----- nvinfo : EIATTR_SPARSE_MMA_MASK
	.align		4
.L_10:
        /*0018*/ 	.byte	0x03, 0x50
        /*001a*/ 	.short	0x0000


	//----- nvinfo : EIATTR_MAXREG_COUNT
	.align		4
        /*001c*/ 	.byte	0x03, 0x1b
        /*001e*/ 	.short	0x00ff


	//----- nvinfo : EIATTR_EXTERNS
	.align		4
        /*0020*/ 	.byte	0x04, 0x0f
        /*0022*/ 	.short	(.L_12 - .L_11)


	//   ....[0]....
	.align		4
.L_11:
        /*0024*/ 	.word	index@(vprintf)


	//----- nvinfo : EIATTR_MERCURY_ISA_VERSION
	.align		4
.L_12:
        /*0028*/ 	.byte	0x03, 0x5f
        /*002a*/ 	.short	0x0101


	//----- nvinfo : EIATTR_VRC_CTA_INIT_COUNT
	.align		4
        /*002c*/ 	.byte	0x02, 0x4a
	.zero		1
	.zero		1


	//----- nvinfo : EIATTR_SYSCALL_OFFSETS
	.align		4
        /*0030*/ 	.byte	0x04, 0x46
        /*0032*/ 	.short	(.L_14 - .L_13)


	//   ....[0]....
.L_13:
        /*0034*/ 	.word	0x00000120


	//----- nvinfo : EIATTR_EXIT_INSTR_OFFSETS
	.align		4
.L_14:
        /*0038*/ 	.byte	0x04, 0x1c
        /*003a*/ 	.short	(.L_16 - .L_15)


	//   ....[0]....
.L_15:
        /*003c*/ 	.word	0x00000130


	//----- nvinfo : EIATTR_CBANK_PARAM_SIZE
	.align		4
.L_16:
        /*0040*/ 	.byte	0x03, 0x19
        /*0042*/ 	.short	0x0008


	//----- nvinfo : EIATTR_PARAM_CBANK
	.align		4
        /*0044*/ 	.byte	0x04, 0x0a
        /*0046*/ 	.short	(.L_18 - .L_17)
	.align		4
.L_17:
        /*0048*/ 	.word	index@(.nv.constant0._Z27uniqueIdxCalcUsingThreadIdxPi)
        /*004c*/ 	.short	0x0380
        /*004e*/ 	.short	0x0008


	//----- nvinfo : EIATTR_SW_WAR
	.align		4
.L_18:
        /*0050*/ 	.byte	0x04, 0x36
        /*0052*/ 	.short	(.L_20 - .L_19)
.L_19:
        /*0054*/ 	.word	0x00000008
.L_20:


//--------------------- .nv.callgraph             --------------------------
	.section	.nv.callgraph,"",@"SHT_CUDA_CALLGRAPH"
	.align	4
	.sectionentsize	8
	.align		4
        /*0000*/ 	.word	0x00000000
	.align		4
        /*0004*/ 	.word	0xffffffff
	.align		4
        /*0008*/ 	.word	index@(_Z27uniqueIdxCalcUsingThreadIdxPi)
	.align		4
        /*000c*/ 	.word	index@(vprintf)
	.align		4
        /*0010*/ 	.word	0x00000000
	.align		4
        /*0014*/ 	.word	0xfffffffe
	.align		4
        /*0018*/ 	.word	0x00000000
	.align		4
        /*001c*/ 	.word	0xfffffffd
	.align		4
        /*0020*/ 	.word	0x00000000
	.align		4
        /*0024*/ 	.word	0xfffffffc


//--------------------- .nv.constant4             --------------------------
	.section	.nv.constant4,"a",@progbits
	.align	8
	.align		8
.nv.constant4:
        /*0000*/ 	.dword	vprintf
	.align		8
        /*0008*/ 	.dword	$str


//--------------------- .text._Z27uniqueIdxCalcUsingThreadIdxPi --------------------------
	.section	.text._Z27uniqueIdxCalcUsingThreadIdxPi,"ax",@progbits
	.align	128
        .global         _Z27uniqueIdxCalcUsingThreadIdxPi
        .type           _Z27uniqueIdxCalcUsingThreadIdxPi,@function
        .size           _Z27uniqueIdxCalcUsingThreadIdxPi,(.L_x_2 - _Z27uniqueIdxCalcUsingThreadIdxPi)
        .other          _Z27uniqueIdxCalcUsingThreadIdxPi,@"STO_CUDA_ENTRY STV_DEFAULT"
_Z27uniqueIdxCalcUsingThreadIdxPi:
.text._Z27uniqueIdxCalcUsingThreadIdxPi:
[----:B------:R-:W0:Y:S01]  /*0000*/  LDC R1, c[0x0][0x37c] ;  /* 0x0000df00ff017b82 */ /* 0x000e220000000800 */
[----:B------:R-:W1:Y:S07]  /*0010*/  S2R R10, SR_TID.X ;  /* 0x00000000000a7919 */ /* 0x000e6e0000002100 */
[----:B------:R-:W1:Y:S01]  /*0020*/  LDC.64 R2, c[0x0][0x380] ;  /* 0x0000e000ff027b82 */ /* 0x000e620000000a00 */
[----:B------:R-:W2:Y:S01]  /*0030*/  LDCU.64 UR4, c[0x0][0x358] ;  /* 0x00006b00ff0477ac */ /* 0x000ea20008000a00 */
[----:B0-----:R-:W-:Y:S01]  /*0040*/  VIADD R1, R1, 0xfffffff8 ;  /* 0xfffffff801017836 */ /* 0x001fe20000000000 */
[----:B------:R-:W0:Y:S01]  /*0050*/  LDCU.64 UR6, c[0x4][0x8] ;  /* 0x01000100ff0677ac */ /* 0x000e220008000a00 */
[----:B-1----:R-:W-:-:S05]  /*0060*/  IMAD.WIDE.U32 R2, R10, 0x4, R2 ;  /* 0x000000040a027825 */ /* 0x002fca00078e0002 */
[----:B--2---:R-:W2:Y:S01]  /*0070*/  LDG.E R11, desc[UR4][R2.64] ;  /* 0x00000004020b7981 */ /* 0x004ea2000c1e1900 */
[----:B------:R-:W-:Y:S01]  /*0080*/  MOV R0, 0x0 ;  /* 0x0000000000007802 */ /* 0x000fe20000000f00 */
[----:B------:R-:W1:Y:S01]  /*0090*/  LDCU UR4, c[0x0][0x2f8] ;  /* 0x00005f00ff0477ac */ /* 0x000e620008000800 */
[----:B0-----:R-:W-:Y:S01]  /*00a0*/  IMAD.U32 R4, RZ, RZ, UR6 ;  /* 0x00000006ff047e24 */ /* 0x001fe2000f8e00ff */
[----:B------:R-:W-:Y:S01]  /*00b0*/  MOV R5, UR7 ;  /* 0x0000000700057c02 */ /* 0x000fe20008000f00 */
[----:B------:R0:W3:Y:S01]  /*00c0*/  LDC.64 R8, c[0x4][R0] ;  /* 0x0100000000087b82 */ /* 0x0000e20000000a00 */
[----:B------:R-:W4:Y:S01]  /*00d0*/  LDCU UR5, c[0x0][0x2fc] ;  /* 0x00005f80ff0577ac */ /* 0x000f220008000800 */
[----:B-1----:R-:W-:-:S05]  /*00e0*/  IADD3 R6, P0, PT, R1, UR4, RZ ;  /* 0x0000000401067c10 */ /* 0x002fca000ff1e0ff */
[----:B----4-:R-:W-:Y:S01]  /*00f0*/  IMAD.X R7, RZ, RZ, UR5, P0 ;  /* 0x00000005ff077e24 */ /* 0x010fe200080e06ff */
[----:B--23--:R0:W-:Y:S07]  /*0100*/  STL.64 [R1], R10 ;  /* 0x0000000a01007387 */ /* 0x00c1ee0000100a00 */
[----:B------:R-:W-:-:S07]  /*0110*/  LEPC R20, `(.L_x_0) ;  /* 0x000000001014794e */ /* 0x000fce0000000000 */
[----:B0-----:R-:W-:Y:S05]  /*0120*/  CALL.ABS.NOINC R8 ;  /* 0x0000000008007343 */ /* 0x001fea0003c00000 */
.L_x_0:
[----:B------:R-:W-:Y:S05]  /*0130*/  EXIT ;  /* 0x000000000000794d */ /* 0x000fea0003800000 */
.L_x_1:
[----:B------:R-:W-:-:S00]  /*0140*/  BRA `(.L_x_1) ;  /* 0xfffffffc00fc7947 */ /* 0x000fc0000383ffff */
[----:B------:R-:W-:-:S00]  /*0150*/  NOP ;  /* 0x0000000000007918 */ /* 0x000fc00000000000 */
        /* <DEDUP_REMOVED lines=10> */
.L_x_2:


//--------------------- .nv.global.init           --------------------------
	.section	.nv.global.init,"aw",@progbits
.nv.global.init:
	.type		$str,@object
	.size		$str,(.L_0 - $str)
$str:
        /*0000*/ 	.byte	0x74, 0x68, 0x72, 0x65, 0x61, 0x64, 0x49, 0x64, 0x78, 0x20, 0x3a, 0x20, 0x25, 0x64, 0x2c, 0x20
        /*0010*/ 	.byte	0x20, 0x20, 0x76, 0x61, 0x6c, 0x75, 0x65, 0x20, 0x3a, 0x20, 0x25, 0x64, 0x20, 0x0a, 0x00
.L_0:


//--------------------- .nv.shared.reserved.0     --------------------------
	.section	.nv.shared.reserved.0,"aw",@nobits
	.weak		__nv_reservedSMEM_offset_0_alias
	.size		__nv_reservedSMEM_offset_0_alias, 0, 64
	.other		__nv_reservedSMEM_offset_0_alias,@"STO_CUDA_RESERVED_SHARED STV_DEFAULT"
__nv_reservedSMEM_offset_0_alias:
	.zero		0
	.zero		64


//--------------------- .nv.constant0._Z27uniqueIdxCalcUsingThreadIdxPi --------------------------
	.section	.nv.constant0._Z27uniqueIdxCalcUsingThreadIdxPi,"a",@progbits
	.sectionflags	@""
	.align	4
.nv.constant0._Z27uniqueIdxCalcUsingThreadIdxPi:
	.zero		904


//--------------------- SYMBOLS --------------------------

	.type		.nv.reservedSmem.offset0,@object
	.size		.nv.reservedSmem.offset0,0x4
	.type		vprintf,@function
